	.headerflags	@"EF_CUDA_TEXMODE_UNIFIED EF_CUDA_64BIT_ADDRESS EF_CUDA_ACCELERATORS EF_CUDA_SM90 EF_CUDA_VIRTUAL_SM(EF_CUDA_SM90)"
	.elftype	@"ET_EXEC"


//--------------------- .nv.info                  --------------------------
	.section	.nv.info,"",@"SHT_CUDA_INFO"
	.align	4


	//----- nvinfo : EIATTR_REGCOUNT
	.align		4
        /*0000*/ 	.byte	0x04, 0x2f
        /*0002*/ 	.short	(.L_2 - .L_1)
	.align		4
.L_1:
        /*0004*/ 	.word	index@(triton_poi_fused_convolution_gelu_2)
        /*0008*/ 	.word	0x00000013


	//----- nvinfo : EIATTR_MIN_STACK_SIZE
	.align		4
.L_2:
        /*000c*/ 	.byte	0x04, 0x12
        /*000e*/ 	.short	(.L_4 - .L_3)
	.align		4
.L_3:
        /*0010*/ 	.word	index@(triton_poi_fused_convolution_gelu_2)
        /*0014*/ 	.word	0x00000000


	//----- nvinfo : EIATTR_FRAME_SIZE
	.align		4
.L_4:
        /*0018*/ 	.byte	0x04, 0x11
        /*001a*/ 	.short	(.L_6 - .L_5)
	.align		4
.L_5:
        /*001c*/ 	.word	index@(triton_poi_fused_convolution_gelu_2)
        /*0020*/ 	.word	0x00000000


	//----- nvinfo : EIATTR_MIN_STACK_SIZE
	.align		4
.L_6:
        /*0024*/ 	.byte	0x04, 0x12
        /*0026*/ 	.short	(.L_8 - .L_7)
	.align		4
.L_7:
        /*0028*/ 	.word	index@(triton_poi_fused_convolution_gelu_2)
        /*002c*/ 	.word	0x00000000
.L_8:


//--------------------- .nv.info.triton_poi_fused_convolution_gelu_2 --------------------------
	.section	.nv.info.triton_poi_fused_convolution_gelu_2,"",@"SHT_CUDA_INFO"
	.sectionflags	@""
	.align	4


	//----- nvinfo : EIATTR_CUDA_API_VERSION
	.align		4
        /*0000*/ 	.byte	0x04, 0x37
        /*0002*/ 	.short	(.L_10 - .L_9)
.L_9:
        /*0004*/ 	.word	0x0000007c


	//----- nvinfo : EIATTR_KPARAM_INFO
	.align		4
.L_10:
        /*0008*/ 	.byte	0x04, 0x17
        /*000a*/ 	.short	(.L_12 - .L_11)
.L_11:
        /*000c*/ 	.word	0x00000000
        /*0010*/ 	.short	0x0003
        /*0012*/ 	.short	0x0018
        /*0014*/ 	.byte	0x00, 0xf0, 0x11, 0x00


	//----- nvinfo : EIATTR_KPARAM_INFO
	.align		4
.L_12:
        /*0018*/ 	.byte	0x04, 0x17
        /*001a*/ 	.short	(.L_14 - .L_13)
.L_13:
        /*001c*/ 	.word	0x00000000
        /*0020*/ 	.short	0x0002
        /*0022*/ 	.short	0x0010
        /*0024*/ 	.byte	0x00, 0xf4, 0x21, 0x00


	//----- nvinfo : EIATTR_KPARAM_INFO
	.align		4
.L_14:
        /*0028*/ 	.byte	0x04, 0x17
        /*002a*/ 	.short	(.L_16 - .L_15)
.L_15:
        /*002c*/ 	.word	0x00000000
        /*0030*/ 	.short	0x0001
        /*0032*/ 	.short	0x0008
        /*0034*/ 	.byte	0x00, 0xf4, 0x21, 0x00


	//----- nvinfo : EIATTR_KPARAM_INFO
	.align		4
.L_16:
        /*0038*/ 	.byte	0x04, 0x17
        /*003a*/ 	.short	(.L_18 - .L_17)
.L_17:
        /*003c*/ 	.word	0x00000000
        /*0040*/ 	.short	0x0000
        /*0042*/ 	.short	0x0000
        /*0044*/ 	.byte	0x00, 0xf4, 0x21, 0x00


	//----- nvinfo : EIATTR_SPARSE_MMA_MASK
	.align		4
.L_18:
        /*0048*/ 	.byte	0x03, 0x50
        /*004a*/ 	.short	0x0000


	//----- nvinfo : EIATTR_MAXREG_COUNT
	.align		4
        /*004c*/ 	.byte	0x03, 0x1b
        /*004e*/ 	.short	0x00ff


	//----- nvinfo : EIATTR_EXIT_INSTR_OFFSETS
	.align		4
        /*0050*/ 	.byte	0x04, 0x1c
        /*0052*/ 	.short	(.L_20 - .L_19)


	//   ....[0]....
.L_19:
        /*0054*/ 	.word	0x000005f0


	//   ....[1]....
        /*0058*/ 	.word	0x00000610


	//----- nvinfo : EIATTR_REQNTID
	.align		4
.L_20:
        /*005c*/ 	.byte	0x04, 0x10
        /*005e*/ 	.short	(.L_22 - .L_21)
.L_21:
        /*0060*/ 	.word	0x00000020
        /*0064*/ 	.word	0x00000001
        /*0068*/ 	.word	0x00000001


	//----- nvinfo : EIATTR_CBANK_PARAM_SIZE
	.align		4
.L_22:
        /*006c*/ 	.byte	0x03, 0x19
        /*006e*/ 	.short	0x001c


	//----- nvinfo : EIATTR_PARAM_CBANK
	.align		4
        /*0070*/ 	.byte	0x04, 0x0a
        /*0072*/ 	.short	(.L_24 - .L_23)
	.align		4
.L_23:
        /*0074*/ 	.word	index@(.nv.constant0.triton_poi_fused_convolution_gelu_2)
        /*0078*/ 	.short	0x0210
        /*007a*/ 	.short	0x001c


	//----- nvinfo : EIATTR_SW_WAR
	.align		4
.L_24:
        /*007c*/ 	.byte	0x04, 0x36
        /*007e*/ 	.short	(.L_26 - .L_25)
.L_25:
        /*0080*/ 	.word	0x00000008
.L_26:


//--------------------- .nv.callgraph             --------------------------
	.section	.nv.callgraph,"",@"SHT_CUDA_CALLGRAPH"
	.align	4
	.sectionentsize	8
	.align		4
        /*0000*/ 	.word	0x00000000
	.align		4
        /*0004*/ 	.word	0xffffffff
	.align		4
        /*0008*/ 	.word	0x00000000
	.align		4
        /*000c*/ 	.word	0xfffffffe
	.align		4
        /*0010*/ 	.word	0x00000000
	.align		4
        /*0014*/ 	.word	0xfffffffd
	.align		4
        /*0018*/ 	.word	0x00000000
	.align		4
        /*001c*/ 	.word	0xfffffffc


//--------------------- .nv.constant4             --------------------------
	.section	.nv.constant4,"a",@progbits
	.align	8
	.align		8
.nv.constant4:
        /*0000*/ 	.dword	_$_str


//--------------------- .text.triton_poi_fused_convolution_gelu_2 --------------------------
	.section	.text.triton_poi_fused_convolution_gelu_2,"ax",@progbits
	.align	128
        .global         triton_poi_fused_convolution_gelu_2
        .type           triton_poi_fused_convolution_gelu_2,@function
        .size           triton_poi_fused_convolution_gelu_2,(.L_x_1 - triton_poi_fused_convolution_gelu_2)
        .other          triton_poi_fused_convolution_gelu_2,@"STO_CUDA_ENTRY STV_DEFAULT"
triton_poi_fused_convolution_gelu_2:
.text.triton_poi_fused_convolution_gelu_2:
[----:B------:R-:W0:Y:S02]  /*0000*/  LDC R1, c[0x0][0x28] ;  /* 0x00000a00ff017b82 */ /* 0x000e240000000800 */
[----:B------:R-:W1:Y:S01]  /*0010*/  S2R R0, SR_TID.X ;  /* 0x0000000000007919 */ /* 0x000e620000002100 */
[----:B------:R-:W2:Y:S01]  /*0020*/  LDC.64 R6, c[0x0][0x218] ;  /* 0x00008600ff067b82 */ /* 0x000ea20000000a00 */
[----:B------:R-:W-:Y:S01]  /*0030*/  CS2R R8, SRZ ;  /* 0x0000000000087805 */ /* 0x000fe2000001ff00 */
[----:B------:R-:W-:Y:S01]  /*0040*/  ULDC.64 UR4, c[0x0][0x208] ;  /* 0x0000820000047ab9 */ /* 0x000fe20000000a00 */
[----:B------:R-:W3:Y:S01]  /*0050*/  S2R R5, SR_CTAID.X ;  /* 0x0000000000057919 */ /* 0x000ee20000002500 */
[----:B------:R-:W-:Y:S01]  /*0060*/  MOV R11, 0xb9f560b9 ;  /* 0xb9f560b9000b7802 */ /* 0x000fe20000000f00 */
[----:B------:R-:W-:Y:S01]  /*0070*/  IMAD.MOV.U32 R10, RZ, RZ, 0x3bac840b ;  /* 0x3bac840bff0a7424 */ /* 0x000fe200078e00ff */
[----:B------:R-:W-:Y:S01]  /*0080*/  ULDC.64 UR6, c[0x0][0x220] ;  /* 0x0000880000067ab9 */ /* 0x000fe20000000a00 */
[----:B-1----:R-:W-:Y:S02]  /*0090*/  SHF.L.U32 R0, R0, 0x1, RZ ;  /* 0x0000000100007819 */ /* 0x002fe400000006ff */
[----:B---3--:R-:W-:-:S02]  /*00a0*/  SHF.R.S32.HI R3, RZ, 0x19, R5 ;  /* 0x00000019ff037819 */ /* 0x008fc40000011405 */
[----:B------:R-:W-:Y:S02]  /*00b0*/  LOP3.LUT R0, R0, 0x3e, RZ, 0xc0, !PT ;  /* 0x0000003e00007812 */ /* 0x000fe400078ec0ff */
[----:B------:R-:W-:Y:S02]  /*00c0*/  SGXT R3, R3, 0x1 ;  /* 0x000000010303781a */ /* 0x000fe40000000200 */
[----:B------:R-:W-:-:S04]  /*00d0*/  LEA R0, R5, R0, 0x6 ;  /* 0x0000000005007211 */ /* 0x000fc800078e30ff */
[----:B------:R-:W-:Y:S02]  /*00e0*/  LEA.HI R4, R3, R0, RZ, 0x2 ;  /* 0x0000000003047211 */ /* 0x000fe400078f10ff */
[----:B------:R-:W1:Y:S01]  /*00f0*/  LDC.64 R2, c[0x0][0x210] ;  /* 0x00008400ff027b82 */ /* 0x000e620000000a00 */
[----:B------:R-:W-:Y:S02]  /*0100*/  ISETP.GE.AND P0, PT, R0, 0x40, PT ;  /* 0x000000400000780c */ /* 0x000fe40003f06270 */
[----:B------:R-:W-:-:S04]  /*0110*/  SHF.R.S32.HI R4, RZ, 0x2, R4 ;  /* 0x00000002ff047819 */ /* 0x000fc80000011404 */
[----:B------:R-:W-:-:S04]  /*0120*/  LEA.HI R5, R4, R4, RZ, 0x2 ;  /* 0x0000000404057211 */ /* 0x000fc800078f10ff */
[----:B------:R-:W-:-:S05]  /*0130*/  LOP3.LUT R5, R5, 0xfffffffc, RZ, 0xc0, !PT ;  /* 0xfffffffc05057812 */ /* 0x000fca00078ec0ff */
[----:B------:R-:W-:-:S04]  /*0140*/  IMAD.IADD R5, R4, 0x1, -R5 ;  /* 0x0000000104057824 */ /* 0x000fc800078e0a05 */
[----:B--2---:R-:W-:Y:S01]  /*0150*/  IMAD.WIDE R6, R5, 0x4, R6 ;  /* 0x0000000405067825 */ /* 0x004fe200078e0206 */
[----:B------:R-:W-:-:S03]  /*0160*/  CS2R R4, SRZ ;  /* 0x0000000000047805 */ /* 0x000fc6000001ff00 */
[----:B-1----:R-:W-:Y:S01]  /*0170*/  IMAD.WIDE R2, R0, 0x4, R2 ;  /* 0x0000000400027825 */ /* 0x002fe200078e0202 */
[----:B------:R-:W2:Y:S04]  /*0180*/  @!P0 LDG.E.EL R8, desc[UR4][R6.64] ;  /* 0x0000000406088981 */ /* 0x000ea8000c2e1900 */
[----:B------:R-:W2:Y:S04]  /*0190*/  @!P0 LDG.E.64 R4, desc[UR4][R2.64] ;  /* 0x0000000402048981 */ /* 0x000ea8000c1e1b00 */
[----:B------:R1:W3:Y:S02]  /*01a0*/  @!P0 LDG.E.EL R9, desc[UR4][R6.64] ;  /* 0x0000000406098981 */ /* 0x0002e4000c2e1900 */
[----:B-1----:R-:W-:Y:S01]  /*01b0*/  HFMA2.MMA R6, -RZ, RZ, 0.470947265625, -12.46875 ;  /* 0x3789ca3cff067435 */ /* 0x002fe200000001ff */
[----:B------:R-:W-:Y:S01]  /*01c0*/  MOV R7, 0xb9f560b9 ;  /* 0xb9f560b900077802 */ /* 0x000fe20000000f00 */
[----:B--2---:R-:W-:Y:S01]  /*01d0*/  FADD R5, R8, R5 ;  /* 0x0000000508057221 */ /* 0x004fe20000000000 */
[----:B---3--:R-:W-:-:S03]  /*01e0*/  FADD R4, R9, R4 ;  /* 0x0000000409047221 */ /* 0x008fc60000000000 */
[----:B------:R-:W-:Y:S01]  /*01f0*/  FMUL R16, R5, 0.70710676908493041992 ;  /* 0x3f3504f305107820 */ /* 0x000fe20000400000 */
[----:B------:R-:W-:-:S03]  /*0200*/  FMUL R14, R4, 0.70710676908493041992 ;  /* 0x3f3504f3040e7820 */ /* 0x000fc60000400000 */
[----:B------:R-:W-:Y:S01]  /*0210*/  FADD.FTZ R13, |R16|, -RZ ;  /* 0x800000ff100d7221 */ /* 0x000fe20000010200 */
[----:B------:R-:W-:-:S04]  /*0220*/  FADD.FTZ R9, |R14|, -RZ ;  /* 0x800000ff0e097221 */ /* 0x000fc80000010200 */
[----:B------:R-:W-:Y:S02]  /*0230*/  FSETP.GE.AND P2, PT, R13, 1.0029599666595458984, PT ;  /* 0x3f8060fe0d00780b */ /* 0x000fe40003f46000 */
[----:B------:R-:W-:Y:S01]  /*0240*/  FSETP.GE.AND P1, PT, R9, 1.0029599666595458984, PT ;  /* 0x3f8060fe0900780b */ /* 0x000fe20003f26000 */
[----:B------:R-:W-:-:S10]  /*0250*/  HFMA2.MMA R8, -RZ, RZ, 0.470947265625, -12.46875 ;  /* 0x3789ca3cff087435 */ /* 0x000fd400000001ff */
[----:B------:R-:W-:Y:S01]  /*0260*/  @!P2 MOV R11, 0xba574d20 ;  /* 0xba574d20000ba802 */ /* 0x000fe20000000f00 */
[----:B------:R-:W-:Y:S02]  /*0270*/  @!P2 IMAD.MOV.U32 R8, RZ, RZ, 0x38b1e96a ;  /* 0x38b1e96aff08a424 */ /* 0x000fe400078e00ff */
[----:B------:R-:W-:Y:S01]  /*0280*/  @!P2 FMUL R13, R16, R16 ;  /* 0x00000010100da220 */ /* 0x000fe20000400000 */
[----:B------:R-:W-:Y:S01]  /*0290*/  @!P1 MOV R6, 0x38b1e96a ;  /* 0x38b1e96a00069802 */ /* 0x000fe20000000f00 */
[----:B------:R-:W-:Y:S02]  /*02a0*/  @!P1 IMAD.MOV.U32 R7, RZ, RZ, -0x45a8b2e0 ;  /* 0xba574d20ff079424 */ /* 0x000fe400078e00ff */
[----:B------:R-:W-:Y:S01]  /*02b0*/  @!P1 FMUL R9, R14, R14 ;  /* 0x0000000e0e099220 */ /* 0x000fe20000400000 */
[----:B------:R-:W-:Y:S01]  /*02c0*/  FFMA.FTZ R15, R13, R8, R11 ;  /* 0x000000080d0f7223 */ /* 0x000fe2000001000b */
[----:B------:R-:W-:Y:S02]  /*02d0*/  HFMA2.MMA R8, -RZ, RZ, 0.958984375, -6.1690807342529296875e-05 ;  /* 0x3bac840bff087435 */ /* 0x000fe400000001ff */
[----:B------:R-:W-:Y:S01]  /*02e0*/  FFMA.FTZ R7, R9, R6, R7 ;  /* 0x0000000609077223 */ /* 0x000fe20000010007 */
[----:B------:R-:W-:Y:S01]  /*02f0*/  HFMA2.MMA R6, -RZ, RZ, -1.26171875, -2.110004425048828125e-05 ;  /* 0xbd0c8162ff067435 */ /* 0x000fe200000001ff */
[----:B------:R-:W-:-:S02]  /*0300*/  @!P2 MOV R10, 0x3baad5ea ;  /* 0x3baad5ea000aa802 */ /* 0x000fc40000000f00 */
[----:B------:R-:W-:Y:S01]  /*0310*/  @!P1 MOV R8, 0x3baad5ea ;  /* 0x3baad5ea00089802 */ /* 0x000fe20000000f00 */
[----:B------:R-:W-:Y:S01]  /*0320*/  IMAD.MOV.U32 R11, RZ, RZ, -0x42f37e9e ;  /* 0xbd0c8162ff0b7424 */ /* 0x000fe200078e00ff */
[----:B------:R-:W-:Y:S01]  /*0330*/  @!P2 MOV R11, 0xbcdc1be7 ;  /* 0xbcdc1be7000ba802 */ /* 0x000fe20000000f00 */
[----:B------:R-:W-:Y:S01]  /*0340*/  FFMA.FTZ R12, R15, R13, R10 ;  /* 0x0000000d0f0c7223 */ /* 0x000fe2000001000a */
[----:B------:R-:W-:Y:S01]  /*0350*/  @!P1 MOV R6, 0xbcdc1be7 ;  /* 0xbcdc1be700069802 */ /* 0x000fe20000000f00 */
[----:B------:R-:W-:Y:S01]  /*0360*/  FFMA.FTZ R7, R7, R9, R8 ;  /* 0x0000000907077223 */ /* 0x000fe20000010008 */
[----:B------:R-:W-:Y:S01]  /*0370*/  IMAD.MOV.U32 R10, RZ, RZ, 0x3e1cf906 ;  /* 0x3e1cf906ff0a7424 */ /* 0x000fe200078e00ff */
[----:B------:R-:W-:Y:S01]  /*0380*/  @!P2 MOV R10, 0x3de718af ;  /* 0x3de718af000aa802 */ /* 0x000fe20000000f00 */
[----:B------:R-:W-:Y:S01]  /*0390*/  FFMA.FTZ R15, R12, R13, R11 ;  /* 0x0000000d0c0f7223 */ /* 0x000fe2000001000b */
[----:B------:R-:W-:Y:S01]  /*03a0*/  FFMA.FTZ R11, R7, R9, R6 ;  /* 0x00000009070b7223 */ /* 0x000fe20000010006 */
[----:B------:R-:W-:Y:S01]  /*03b0*/  HFMA2.MMA R6, -RZ, RZ, 1.52734375, -41152 ;  /* 0x3e1cf906ff067435 */ /* 0x000fe200000001ff */
[----:B------:R-:W-:-:S02]  /*03c0*/  IMAD.MOV.U32 R8, RZ, RZ, 0x3f6a937e ;  /* 0x3f6a937eff087424 */ /* 0x000fc400078e00ff */
[-C--:B------:R-:W-:Y:S01]  /*03d0*/  FFMA.FTZ R15, R15, R13.reuse, R10 ;  /* 0x0000000d0f0f7223 */ /* 0x080fe2000001000a */
[----:B------:R-:W-:Y:S01]  /*03e0*/  @!P2 IMAD.MOV.U32 R8, RZ, RZ, -0x413f6c54 ;  /* 0xbec093acff08a424 */ /* 0x000fe200078e00ff */
[----:B------:R-:W-:Y:S01]  /*03f0*/  HFMA2.MMA R7, -RZ, RZ, 1.853515625, -0.00091457366943359375 ;  /* 0x3f6a937eff077435 */ /* 0x000fe200000001ff */
[----:B------:R-:W-:Y:S02]  /*0400*/  @!P1 MOV R6, 0x3de718af ;  /* 0x3de718af00069802 */ /* 0x000fe40000000f00 */
[----:B------:R-:W-:Y:S01]  /*0410*/  FFMA.FTZ R15, R15, R13, R8 ;  /* 0x0000000d0f0f7223 */ /* 0x000fe20000010008 */
[----:B------:R-:W-:Y:S02]  /*0420*/  HFMA2.MMA R8, -RZ, RZ, 1.78125, -136.25 ;  /* 0x3f20d842ff087435 */ /* 0x000fe400000001ff */
[----:B------:R-:W-:Y:S01]  /*0430*/  @!P1 MOV R7, 0xbec093ac ;  /* 0xbec093ac00079802 */ /* 0x000fe20000000f00 */
[-C--:B------:R-:W-:Y:S01]  /*0440*/  FFMA.FTZ R6, R11, R9.reuse, R6 ;  /* 0x000000090b067223 */ /* 0x080fe20000010006 */
[----:B------:R-:W-:Y:S01]  /*0450*/  MOV R10, 0x3f20d842 ;  /* 0x3f20d842000a7802 */ /* 0x000fe20000000f00 */
[----:B------:R-:W-:Y:S01]  /*0460*/  @!P2 IMAD.MOV.U32 R10, RZ, RZ, 0x3e0375d3 ;  /* 0x3e0375d3ff0aa424 */ /* 0x000fe200078e00ff */
[----:B------:R-:W-:Y:S01]  /*0470*/  @!P1 MOV R8, 0x3e0375d3 ;  /* 0x3e0375d300089802 */ /* 0x000fe20000000f00 */
[----:B------:R-:W-:Y:S01]  /*0480*/  FFMA.FTZ R7, R6, R9, R7 ;  /* 0x0000000906077223 */ /* 0x000fe20000010007 */
[----:B------:R-:W-:Y:S01]  /*0490*/  FSEL R11, -R13, R16, P2 ;  /* 0x000000100d0b7208 */ /* 0x000fe20001000100 */
[----:B------:R-:W-:Y:S01]  /*04a0*/  FFMA.FTZ R10, R15, R13, R10 ;  /* 0x0000000d0f0a7223 */ /* 0x000fe2000001000a */
[----:B------:R-:W-:Y:S01]  /*04b0*/  FSEL R6, -R9, R14, P1 ;  /* 0x0000000e09067208 */ /* 0x000fe20000800100 */
[----:B------:R-:W-:-:S02]  /*04c0*/  FFMA.FTZ R7, R7, R9, R8 ;  /* 0x0000000907077223 */ /* 0x000fc40000010008 */
[----:B------:R-:W-:Y:S02]  /*04d0*/  FFMA.FTZ R10, R10, R11, R11 ;  /* 0x0000000b0a0a7223 */ /* 0x000fe4000001000b */
[----:B------:R-:W-:Y:S02]  /*04e0*/  FFMA.FTZ R8, R7, R6, R6 ;  /* 0x0000000607087223 */ /* 0x000fe40000010006 */
[----:B------:R-:W1:Y:S08]  /*04f0*/  @P2 MUFU.EX2 R9, R10 ;  /* 0x0000000a00092308 */ /* 0x000e700000000800 */
[----:B------:R-:W2:Y:S01]  /*0500*/  @P1 MUFU.EX2 R6, R8 ;  /* 0x0000000800061308 */ /* 0x000ea20000000800 */
[----:B-1----:R-:W-:Y:S01]  /*0510*/  @P2 FADD R9, -R9, 1 ;  /* 0x3f80000009092421 */ /* 0x002fe20000000100 */
[----:B------:R-:W-:Y:S01]  /*0520*/  SHF.R.S32.HI R7, RZ, 0x1f, R0 ;  /* 0x0000001fff077819 */ /* 0x000fe20000011400 */
[----:B--2---:R-:W-:-:S03]  /*0530*/  @P1 FADD R6, -R6, 1 ;  /* 0x3f80000006061421 */ /* 0x004fc60000000100 */
[----:B------:R-:W-:Y:S02]  /*0540*/  @P2 LOP3.LUT R10, R9, 0x80000000, R16, 0xf8, !PT ;  /* 0x80000000090a2812 */ /* 0x000fe400078ef810 */
[----:B------:R-:W-:Y:S02]  /*0550*/  @P1 LOP3.LUT R8, R6, 0x80000000, R14, 0xf8, !PT ;  /* 0x8000000006081812 */ /* 0x000fe400078ef80e */
[----:B------:R-:W-:Y:S01]  /*0560*/  LEA R6, P1, R0, UR6, 0x2 ;  /* 0x0000000600067c11 */ /* 0x000fe2000f8210ff */
[----:B------:R-:W-:Y:S01]  /*0570*/  FMUL R9, R5, 0.5 ;  /* 0x3f00000005097820 */ /* 0x000fe20000400000 */
[----:B------:R-:W-:Y:S01]  /*0580*/  FMUL R11, R4, 0.5 ;  /* 0x3f000000040b7820 */ /* 0x000fe20000400000 */
[----:B------:R-:W-:Y:S01]  /*0590*/  FADD R10, R10, 1 ;  /* 0x3f8000000a0a7421 */ /* 0x000fe20000000000 */
[----:B------:R-:W-:Y:S01]  /*05a0*/  FADD R8, R8, 1 ;  /* 0x3f80000008087421 */ /* 0x000fe20000000000 */
[----:B------:R-:W-:Y:S01]  /*05b0*/  LEA.HI.X R7, R0, UR7, R7, 0x2, P1 ;  /* 0x0000000700077c11 */ /* 0x000fe200088f1407 */
[----:B------:R1:W-:Y:S01]  /*05c0*/  @!P0 STG.E.64 desc[UR4][R2.64], R4 ;  /* 0x0000000402008986 */ /* 0x0003e2000c101b04 */
[----:B------:R-:W-:Y:S01]  /*05d0*/  FMUL R9, R9, R10 ;  /* 0x0000000a09097220 */ /* 0x000fe20000400000 */
[----:B------:R-:W-:Y:S01]  /*05e0*/  FMUL R8, R11, R8 ;  /* 0x000000080b087220 */ /* 0x000fe20000400000 */
[----:B------:R-:W-:Y:S06]  /*05f0*/  @P0 EXIT ;  /* 0x000000000000094d */ /* 0x000fec0003800000 */
[----:B------:R-:W-:Y:S01]  /*0600*/  STG.E.64 desc[UR4][R6.64], R8 ;  /* 0x0000000806007986 */ /* 0x000fe2000c101b04 */
[----:B------:R-:W-:Y:S05]  /*0610*/  EXIT ;  /* 0x000000000000794d */ /* 0x000fea0003800000 */
.L_x_0:
[----:B------:R-:W-:-:S00]  /*0620*/  BRA `(.L_x_0) ;  /* 0xfffffffc00fc7947 */ /* 0x000fc0000383ffff */
[----:B------:R-:W-:-:S00]  /*0630*/  NOP ;  /* 0x0000000000007918 */ /* 0x000fc00000000000 */
        /* <DEDUP_REMOVED lines=12> */
.L_x_1:


//--------------------- .nv.global.init           --------------------------
	.section	.nv.global.init,"aw",@progbits
.nv.global.init:
	.type		_$_str,@object
	.size		_$_str,(.L_0 - _$_str)
_$_str:
        /*0000*/ 	.byte	0x5f, 0x5f, 0x43, 0x55, 0x44, 0x41, 0x5f, 0x46, 0x54, 0x5a, 0x00
.L_0:


//--------------------- .nv.constant0.triton_poi_fused_convolution_gelu_2 --------------------------
	.section	.nv.constant0.triton_poi_fused_convolution_gelu_2,"a",@progbits
	.sectionflags	@""
	.align	4
.nv.constant0.triton_poi_fused_convolution_gelu_2:
	.zero		556
